//
// Generated by NVIDIA NVVM Compiler
//
// Compiler Build ID: CL-36424714
// Cuda compilation tools, release 13.0, V13.0.88
// Based on NVVM 20.0.0
//

.version 9.0
.target sm_100
.address_size 64

	// .globl	_Z9addKernelPiPKiS1_

.visible .entry _Z9addKernelPiPKiS1_(
	.param .u64 .ptr .align 1 _Z9addKernelPiPKiS1__param_0,
	.param .u64 .ptr .align 1 _Z9addKernelPiPKiS1__param_1,
	.param .u64 .ptr .align 1 _Z9addKernelPiPKiS1__param_2
)
{
	.reg .b32 	%r<5>;
	.reg .b64 	%rd<11>;

	ld.param.u64 	%rd1, [_Z9addKernelPiPKiS1__param_0];
	ld.param.u64 	%rd2, [_Z9addKernelPiPKiS1__param_1];
	ld.param.u64 	%rd3, [_Z9addKernelPiPKiS1__param_2];
	cvta.to.global.u64 	%rd4, %rd1;
	cvta.to.global.u64 	%rd5, %rd3;
	cvta.to.global.u64 	%rd6, %rd2;
	mov.u32 	%r1, %tid.x;
	mul.wide.u32 	%rd7, %r1, 4;
	add.s64 	%rd8, %rd6, %rd7;
	ld.global.u32 	%r2, [%rd8];
	add.s64 	%rd9, %rd5, %rd7;
	ld.global.u32 	%r3, [%rd9];
	add.s32 	%r4, %r3, %r2;
	add.s64 	%rd10, %rd4, %rd7;
	st.global.u32 	[%rd10], %r4;
	ret;

}
	// .globl	_Z30fix_particles_locations_kernelP8Particlei
.visible .entry _Z30fix_particles_locations_kernelP8Particlei(
	.param .u64 .ptr .align 1 _Z30fix_particles_locations_kernelP8Particlei_param_0,
	.param .u32 _Z30fix_particles_locations_kernelP8Particlei_param_1
)
{
	.reg .b32 	%r<2>;
	.reg .b32 	%f<4>;
	.reg .b64 	%rd<5>;
	.reg .b64 	%fd<5>;

	ld.param.u64 	%rd1, [_Z30fix_particles_locations_kernelP8Particlei_param_0];
	cvta.to.global.u64 	%rd2, %rd1;
	mov.u32 	%r1, %tid.x;
	cvt.rn.f64.u32 	%fd1, %r1;
	add.f64 	%fd2, %fd1, 0d3FE3333333333333;
	cvt.rn.f32.f64 	%f1, %fd2;
	add.f64 	%fd3, %fd1, 0d3FE6666666666666;
	cvt.rn.f32.f64 	%f2, %fd3;
	add.f64 	%fd4, %fd1, 0d3FE999999999999A;
	cvt.rn.f32.f64 	%f3, %fd4;
	mul.wide.u32 	%rd3, %r1, 12;
	add.s64 	%rd4, %rd2, %rd3;
	st.global.f32 	[%rd4], %f1;
	st.global.f32 	[%rd4+4], %f2;
	st.global.f32 	[%rd4+8], %f3;
	ret;

}


// ===== COMPILED SASS (sm_100) =====

	.target	sm_100

	.elftype	@"ET_EXEC"


//--------------------- .note.nv.tkinfo           --------------------------
	.section	.note.nv.tkinfo,"",@"SHT_NOTE"
	.sectionflags	@"SHF_NOTE_NV_TKINFO"
	.tkinfo
        /*0018*/ 	.word	0x00000002
        /*0030*/ 	.string	""
        /*0030*/ 	.string	"ptxas"
        /*0030*/ 	.string	"Cuda compilation tools, release 13.0, V13.0.88"
        /*0030*/ 	.string	"Build cuda_13.0.r13.0/compiler.36424714_0"
        /*0030*/ 	.string	"-arch sm_100 -m 64 "



//--------------------- .note.nv.cuinfo           --------------------------
	.section	.note.nv.cuinfo,"",@"SHT_NOTE"
	.sectionflags	@"SHF_NOTE_NV_CUINFO"
        /*0018*/ 	.short	0x0002
        /*001a*/ 	.short	0x0064
        /*001c*/ 	.short	0x0082
	.zero		2


//--------------------- .nv.info                  --------------------------
	.section	.nv.info,"",@"SHT_CUDA_INFO"
	.align	4


	//----- nvinfo : EIATTR_REGCOUNT
	.align		4
        /*0000*/ 	.byte	0x04, 0x2f
        /*0002*/ 	.short	(.L_1 - .L_0)
	.align		4
.L_0:
        /*0004*/ 	.word	index@(_Z9addKernelPiPKiS1_)
        /*0008*/ 	.word	0x0000000c


	//----- nvinfo : EIATTR_FRAME_SIZE
	.align		4
.L_1:
        /*000c*/ 	.byte	0x04, 0x11
        /*000e*/ 	.short	(.L_3 - .L_2)
	.align		4
.L_2:
        /*0010*/ 	.word	index@(_Z9addKernelPiPKiS1_)
        /*0014*/ 	.word	0x00000000


	//----- nvinfo : EIATTR_REGCOUNT
	.align		4
.L_3:
        /*0018*/ 	.byte	0x04, 0x2f
        /*001a*/ 	.short	(.L_5 - .L_4)
	.align		4
.L_4:
        /*001c*/ 	.word	index@(_Z30fix_particles_locations_kernelP8Particlei)
        /*0020*/ 	.word	0x0000000e


	//----- nvinfo : EIATTR_FRAME_SIZE
	.align		4
.L_5:
        /*0024*/ 	.byte	0x04, 0x11
        /*0026*/ 	.short	(.L_7 - .L_6)
	.align		4
.L_6:
        /*0028*/ 	.word	index@(_Z30fix_particles_locations_kernelP8Particlei)
        /*002c*/ 	.word	0x00000000


	//----- nvinfo : EIATTR_MIN_STACK_SIZE
	.align		4
.L_7:
        /*0030*/ 	.byte	0x04, 0x12
        /*0032*/ 	.short	(.L_9 - .L_8)
	.align		4
.L_8:
        /*0034*/ 	.word	index@(_Z30fix_particles_locations_kernelP8Particlei)
        /*0038*/ 	.word	0x00000000


	//----- nvinfo : EIATTR_MIN_STACK_SIZE
	.align		4
.L_9:
        /*003c*/ 	.byte	0x04, 0x12
        /*003e*/ 	.short	(.L_11 - .L_10)
	.align		4
.L_10:
        /*0040*/ 	.word	index@(_Z9addKernelPiPKiS1_)
        /*0044*/ 	.word	0x00000000
.L_11:


//--------------------- .nv.compat                --------------------------
	.section	.nv.compat,"",@"SHT_CUDA_COMPAT_INFO"
	.align	4
        /*0000*/ 	.byte	0x02, 0x09, 0x00, 0x00, 0x02, 0x02, 0x01, 0x00, 0x02, 0x05, 0x05, 0x00, 0x03, 0x07, 0x01, 0x01
        /*0010*/ 	.byte	0x02, 0x03, 0x00, 0x00, 0x02, 0x06, 0x01, 0x00, 0x04, 0x0b, 0x08, 0x00, 0x01, 0x00, 0x00, 0x00
        /*0020*/ 	.byte	0x00, 0x00, 0x00, 0x00


//--------------------- .nv.info._Z30fix_particles_locations_kernelP8Particlei --------------------------
	.section	.nv.info._Z30fix_particles_locations_kernelP8Particlei,"",@"SHT_CUDA_INFO"
	.sectionflags	@""
	.align	4


	//----- nvinfo : EIATTR_CUDA_API_VERSION
	.align		4
        /*0000*/ 	.byte	0x04, 0x37
        /*0002*/ 	.short	(.L_13 - .L_12)
.L_12:
        /*0004*/ 	.word	0x00000082


	//----- nvinfo : EIATTR_KPARAM_INFO
	.align		4
.L_13:
        /*0008*/ 	.byte	0x04, 0x17
        /*000a*/ 	.short	(.L_15 - .L_14)
.L_14:
        /*000c*/ 	.word	0x00000000
        /*0010*/ 	.short	0x0001
        /*0012*/ 	.short	0x0008
        /*0014*/ 	.byte	0x00, 0xf0, 0x11, 0x00


	//----- nvinfo : EIATTR_KPARAM_INFO
	.align		4
.L_15:
        /*0018*/ 	.byte	0x04, 0x17
        /*001a*/ 	.short	(.L_17 - .L_16)
.L_16:
        /*001c*/ 	.word	0x00000000
        /*0020*/ 	.short	0x0000
        /*0022*/ 	.short	0x0000
        /*0024*/ 	.byte	0x00, 0xf5, 0x21, 0x00


	//----- nvinfo : EIATTR_SPARSE_MMA_MASK
	.align		4
.L_17:
        /*0028*/ 	.byte	0x03, 0x50
        /*002a*/ 	.short	0x0000


	//----- nvinfo : EIATTR_MAXREG_COUNT
	.align		4
        /*002c*/ 	.byte	0x03, 0x1b
        /*002e*/ 	.short	0x00ff


	//----- nvinfo : EIATTR_MERCURY_ISA_VERSION
	.align		4
        /*0030*/ 	.byte	0x03, 0x5f
        /*0032*/ 	.short	0x0101


	//----- nvinfo : EIATTR_VRC_CTA_INIT_COUNT
	.align		4
        /*0034*/ 	.byte	0x02, 0x4a
	.zero		1
	.zero		1


	//----- nvinfo : EIATTR_EXIT_INSTR_OFFSETS
	.align		4
        /*0038*/ 	.byte	0x04, 0x1c
        /*003a*/ 	.short	(.L_19 - .L_18)


	//   ....[0]....
.L_18:
        /*003c*/ 	.word	0x00000150


	//----- nvinfo : EIATTR_CBANK_PARAM_SIZE
	.align		4
.L_19:
        /*0040*/ 	.byte	0x03, 0x19
        /*0042*/ 	.short	0x000c


	//----- nvinfo : EIATTR_PARAM_CBANK
	.align		4
        /*0044*/ 	.byte	0x04, 0x0a
        /*0046*/ 	.short	(.L_21 - .L_20)
	.align		4
.L_20:
        /*0048*/ 	.word	index@(.nv.constant0._Z30fix_particles_locations_kernelP8Particlei)
        /*004c*/ 	.short	0x0380
        /*004e*/ 	.short	0x000c


	//----- nvinfo : EIATTR_SW_WAR
	.align		4
.L_21:
        /*0050*/ 	.byte	0x04, 0x36
        /*0052*/ 	.short	(.L_23 - .L_22)
.L_22:
        /*0054*/ 	.word	0x00000008
.L_23:


//--------------------- .nv.info._Z9addKernelPiPKiS1_ --------------------------
	.section	.nv.info._Z9addKernelPiPKiS1_,"",@"SHT_CUDA_INFO"
	.sectionflags	@""
	.align	4


	//----- nvinfo : EIATTR_CUDA_API_VERSION
	.align		4
        /*0000*/ 	.byte	0x04, 0x37
        /*0002*/ 	.short	(.L_25 - .L_24)
.L_24:
        /*0004*/ 	.word	0x00000082


	//----- nvinfo : EIATTR_KPARAM_INFO
	.align		4
.L_25:
        /*0008*/ 	.byte	0x04, 0x17
        /*000a*/ 	.short	(.L_27 - .L_26)
.L_26:
        /*000c*/ 	.word	0x00000000
        /*0010*/ 	.short	0x0002
        /*0012*/ 	.short	0x0010
        /*0014*/ 	.byte	0x00, 0xf5, 0x21, 0x00


	//----- nvinfo : EIATTR_KPARAM_INFO
	.align		4
.L_27:
        /*0018*/ 	.byte	0x04, 0x17
        /*001a*/ 	.short	(.L_29 - .L_28)
.L_28:
        /*001c*/ 	.word	0x00000000
        /*0020*/ 	.short	0x0001
        /*0022*/ 	.short	0x0008
        /*0024*/ 	.byte	0x00, 0xf5, 0x21, 0x00


	//----- nvinfo : EIATTR_KPARAM_INFO
	.align		4
.L_29:
        /*0028*/ 	.byte	0x04, 0x17
        /*002a*/ 	.short	(.L_31 - .L_30)
.L_30:
        /*002c*/ 	.word	0x00000000
        /*0030*/ 	.short	0x0000
        /*0032*/ 	.short	0x0000
        /*0034*/ 	.byte	0x00, 0xf5, 0x21, 0x00


	//----- nvinfo : EIATTR_SPARSE_MMA_MASK
	.align		4
.L_31:
        /*0038*/ 	.byte	0x03, 0x50
        /*003a*/ 	.short	0x0000


	//----- nvinfo : EIATTR_MAXREG_COUNT
	.align		4
        /*003c*/ 	.byte	0x03, 0x1b
        /*003e*/ 	.short	0x00ff


	//----- nvinfo : EIATTR_MERCURY_ISA_VERSION
	.align		4
        /*0040*/ 	.byte	0x03, 0x5f
        /*0042*/ 	.short	0x0101


	//----- nvinfo : EIATTR_VRC_CTA_INIT_COUNT
	.align		4
        /*0044*/ 	.byte	0x02, 0x4a
	.zero		1
	.zero		1


	//----- nvinfo : EIATTR_EXIT_INSTR_OFFSETS
	.align		4
        /*0048*/ 	.byte	0x04, 0x1c
        /*004a*/ 	.short	(.L_33 - .L_32)


	//   ....[0]....
.L_32:
        /*004c*/ 	.word	0x000000d0


	//----- nvinfo : EIATTR_CBANK_PARAM_SIZE
	.align		4
.L_33:
        /*0050*/ 	.byte	0x03, 0x19
        /*0052*/ 	.short	0x0018


	//----- nvinfo : EIATTR_PARAM_CBANK
	.align		4
        /*0054*/ 	.byte	0x04, 0x0a
        /*0056*/ 	.short	(.L_35 - .L_34)
	.align		4
.L_34:
        /*0058*/ 	.word	index@(.nv.constant0._Z9addKernelPiPKiS1_)
        /*005c*/ 	.short	0x0380
        /*005e*/ 	.short	0x0018


	//----- nvinfo : EIATTR_SW_WAR
	.align		4
.L_35:
        /*0060*/ 	.byte	0x04, 0x36
        /*0062*/ 	.short	(.L_37 - .L_36)
.L_36:
        /*0064*/ 	.word	0x00000008
.L_37:


//--------------------- .nv.callgraph             --------------------------
	.section	.nv.callgraph,"",@"SHT_CUDA_CALLGRAPH"
	.align	4
	.sectionentsize	8
	.align		4
        /*0000*/ 	.word	0x00000000
	.align		4
        /*0004*/ 	.word	0xffffffff
	.align		4
        /*0008*/ 	.word	0x00000000
	.align		4
        /*000c*/ 	.word	0xfffffffe
	.align		4
        /*0010*/ 	.word	0x00000000
	.align		4
        /*0014*/ 	.word	0xfffffffd
	.align		4
        /*0018*/ 	.word	0x00000000
	.align		4
        /*001c*/ 	.word	0xfffffffc


//--------------------- .text._Z30fix_particles_locations_kernelP8Particlei --------------------------
	.section	.text._Z30fix_particles_locations_kernelP8Particlei,"ax",@progbits
	.align	128
        .global         _Z30fix_particles_locations_kernelP8Particlei
        .type           _Z30fix_particles_locations_kernelP8Particlei,@function
        .size           _Z30fix_particles_locations_kernelP8Particlei,(.L_x_2 - _Z30fix_particles_locations_kernelP8Particlei)
        .other          _Z30fix_particles_locations_kernelP8Particlei,@"STO_CUDA_ENTRY STV_DEFAULT"
_Z30fix_particles_locations_kernelP8Particlei:
.text._Z30fix_particles_locations_kernelP8Particlei:
[----:B------:R-:W-:Y:S01]  /*0000*/  LDC R1, c[0x0][0x37c] ;  /* 0x0000df00ff017b82 */ /* 0x000fe20000000800 */
[----:B------:R-:W0:Y:S01]  /*0010*/  S2R R11, SR_TID.X ;  /* 0x00000000000b7919 */ /* 0x000e220000002100 */
[----:B------:R-:W-:Y:S01]  /*0020*/  UMOV UR4, 0x33333333 ;  /* 0x3333333300047882 */ /* 0x000fe20000000000 */
[----:B------:R-:W-:-:S05]  /*0030*/  UMOV UR5, 0x3fe33333 ;  /* 0x3fe3333300057882 */ /* 0x000fca0000000000 */
[----:B------:R-:W1:Y:S01]  /*0040*/  LDC.64 R8, c[0x0][0x380] ;  /* 0x0000e000ff087b82 */ /* 0x000e620000000a00 */
[----:B0-----:R-:W0:Y:S01]  /*0050*/  I2F.F64.U32 R2, R11 ;  /* 0x0000000b00027312 */ /* 0x001e220000201800 */
[----:B-1----:R-:W-:Y:S01]  /*0060*/  IMAD.WIDE.U32 R8, R11, 0xc, R8 ;  /* 0x0000000c0b087825 */ /* 0x002fe200078e0008 */
[C---:B0-----:R-:W-:Y:S01]  /*0070*/  DADD R4, R2.reuse, UR4 ;  /* 0x0000000402047e29 */ /* 0x041fe20008000000 */
[----:B------:R-:W-:Y:S01]  /*0080*/  UMOV UR4, 0x66666666 ;  /* 0x6666666600047882 */ /* 0x000fe20000000000 */
[----:B------:R-:W-:Y:S02]  /*0090*/  UMOV UR5, 0x3fe66666 ;  /* 0x3fe6666600057882 */ /* 0x000fe40000000000 */
[C---:B------:R-:W-:Y:S01]  /*00a0*/  DADD R6, R2.reuse, UR4 ;  /* 0x0000000402067e29 */ /* 0x040fe20008000000 */
[----:B------:R-:W-:Y:S01]  /*00b0*/  UMOV UR4, 0x9999999a ;  /* 0x9999999a00047882 */ /* 0x000fe20000000000 */
[----:B------:R-:W-:Y:S02]  /*00c0*/  UMOV UR5, 0x3fe99999 ;  /* 0x3fe9999900057882 */ /* 0x000fe40000000000 */
[----:B------:R-:W-:-:S02]  /*00d0*/  DADD R2, R2, UR4 ;  /* 0x0000000402027e29 */ /* 0x000fc40008000000 */
[----:B------:R-:W0:Y:S01]  /*00e0*/  LDCU.64 UR4, c[0x0][0x358] ;  /* 0x00006b00ff0477ac */ /* 0x000e220008000a00 */
[----:B------:R-:W0:Y:S08]  /*00f0*/  F2F.F32.F64 R5, R4 ;  /* 0x0000000400057310 */ /* 0x000e300000301000 */
[----:B------:R-:W1:Y:S08]  /*0100*/  F2F.F32.F64 R7, R6 ;  /* 0x0000000600077310 */ /* 0x000e700000301000 */
[----:B------:R-:W2:Y:S01]  /*0110*/  F2F.F32.F64 R3, R2 ;  /* 0x0000000200037310 */ /* 0x000ea20000301000 */
[----:B0-----:R-:W-:Y:S04]  /*0120*/  STG.E desc[UR4][R8.64], R5 ;  /* 0x0000000508007986 */ /* 0x001fe8000c101904 */
[----:B-1----:R-:W-:Y:S04]  /*0130*/  STG.E desc[UR4][R8.64+0x4], R7 ;  /* 0x0000040708007986 */ /* 0x002fe8000c101904 */
[----:B--2---:R-:W-:Y:S01]  /*0140*/  STG.E desc[UR4][R8.64+0x8], R3 ;  /* 0x0000080308007986 */ /* 0x004fe2000c101904 */
[----:B------:R-:W-:Y:S05]  /*0150*/  EXIT ;  /* 0x000000000000794d */ /* 0x000fea0003800000 */
.L_x_0:
[----:B------:R-:W-:-:S00]  /*0160*/  BRA `(.L_x_0) ;  /* 0xfffffffc00fc7947 */ /* 0x000fc0000383ffff */
[----:B------:R-:W-:-:S00]  /*0170*/  NOP ;  /* 0x0000000000007918 */ /* 0x000fc00000000000 */
        /* <DEDUP_REMOVED lines=8> */
.L_x_2:


//--------------------- .text._Z9addKernelPiPKiS1_ --------------------------
	.section	.text._Z9addKernelPiPKiS1_,"ax",@progbits
	.align	128
        .global         _Z9addKernelPiPKiS1_
        .type           _Z9addKernelPiPKiS1_,@function
        .size           _Z9addKernelPiPKiS1_,(.L_x_3 - _Z9addKernelPiPKiS1_)
        .other          _Z9addKernelPiPKiS1_,@"STO_CUDA_ENTRY STV_DEFAULT"
_Z9addKernelPiPKiS1_:
.text._Z9addKernelPiPKiS1_:
[----:B------:R-:W-:Y:S01]  /*0000*/  LDC R1, c[0x0][0x37c] ;  /* 0x0000df00ff017b82 */ /* 0x000fe20000000800 */
[----:B------:R-:W0:Y:S07]  /*0010*/  S2R R9, SR_TID.X ;  /* 0x0000000000097919 */ /* 0x000e2e0000002100 */
[----:B------:R-:W0:Y:S01]  /*0020*/  LDC.64 R2, c[0x0][0x388] ;  /* 0x0000e200ff027b82 */ /* 0x000e220000000a00 */
[----:B------:R-:W1:Y:S07]  /*0030*/  LDCU.64 UR4, c[0x0][0x358] ;  /* 0x00006b00ff0477ac */ /* 0x000e6e0008000a00 */
[----:B------:R-:W2:Y:S08]  /*0040*/  LDC.64 R4, c[0x0][0x390] ;  /* 0x0000e400ff047b82 */ /* 0x000eb00000000a00 */
[----:B------:R-:W3:Y:S01]  /*0050*/  LDC.64 R6, c[0x0][0x380] ;  /* 0x0000e000ff067b82 */ /* 0x000ee20000000a00 */
[----:B0-----:R-:W-:-:S04]  /*0060*/  IMAD.WIDE.U32 R2, R9, 0x4, R2 ;  /* 0x0000000409027825 */ /* 0x001fc800078e0002 */
[C---:B--2---:R-:W-:Y:S02]  /*0070*/  IMAD.WIDE.U32 R4, R9.reuse, 0x4, R4 ;  /* 0x0000000409047825 */ /* 0x044fe400078e0004 */
[----:B-1----:R-:W2:Y:S04]  /*0080*/  LDG.E R2, desc[UR4][R2.64] ;  /* 0x0000000402027981 */ /* 0x002ea8000c1e1900 */
[----:B------:R-:W2:Y:S01]  /*0090*/  LDG.E R5, desc[UR4][R4.64] ;  /* 0x0000000404057981 */ /* 0x000ea2000c1e1900 */
[----:B---3--:R-:W-:Y:S01]  /*00a0*/  IMAD.WIDE.U32 R6, R9, 0x4, R6 ;  /* 0x0000000409067825 */ /* 0x008fe200078e0006 */
[----:B--2---:R-:W-:-:S05]  /*00b0*/  IADD3 R9, PT, PT, R2, R5, RZ ;  /* 0x0000000502097210 */ /* 0x004fca0007ffe0ff */
[----:B------:R-:W-:Y:S01]  /*00c0*/  STG.E desc[UR4][R6.64], R9 ;  /* 0x0000000906007986 */ /* 0x000fe2000c101904 */
[----:B------:R-:W-:Y:S05]  /*00d0*/  EXIT ;  /* 0x000000000000794d */ /* 0x000fea0003800000 */
.L_x_1:
        /* <DEDUP_REMOVED lines=10> */
.L_x_3:


//--------------------- .nv.shared.reserved.0     --------------------------
	.section	.nv.shared.reserved.0,"aw",@nobits
	.weak		__nv_reservedSMEM_offset_0_alias
	.size		__nv_reservedSMEM_offset_0_alias, 0, 64
	.other		__nv_reservedSMEM_offset_0_alias,@"STO_CUDA_RESERVED_SHARED STV_DEFAULT"
__nv_reservedSMEM_offset_0_alias:
	.zero		0
	.zero		64


//--------------------- .nv.constant0._Z30fix_particles_locations_kernelP8Particlei --------------------------
	.section	.nv.constant0._Z30fix_particles_locations_kernelP8Particlei,"a",@progbits
	.sectionflags	@""
	.align	4
.nv.constant0._Z30fix_particles_locations_kernelP8Particlei:
	.zero		908


//--------------------- .nv.constant0._Z9addKernelPiPKiS1_ --------------------------
	.section	.nv.constant0._Z9addKernelPiPKiS1_,"a",@progbits
	.sectionflags	@""
	.align	4
.nv.constant0._Z9addKernelPiPKiS1_:
	.zero		920


//--------------------- SYMBOLS --------------------------

	.type		.nv.reservedSmem.offset0,@object
	.size		.nv.reservedSmem.offset0,0x4
